	.headerflags	@"EF_CUDA_TEXMODE_UNIFIED EF_CUDA_64BIT_ADDRESS EF_CUDA_ACCELERATORS EF_CUDA_SM90 EF_CUDA_VIRTUAL_SM(EF_CUDA_SM90)"
	.elftype	@"ET_EXEC"


//--------------------- .nv.info                  --------------------------
	.section	.nv.info,"",@"SHT_CUDA_INFO"
	.align	4


	//----- nvinfo : EIATTR_REGCOUNT
	.align		4
        /*0000*/ 	.byte	0x04, 0x2f
        /*0002*/ 	.short	(.L_3 - .L_2)
	.align		4
.L_2:
        /*0004*/ 	.word	index@(triton_poi_fused__native_batch_norm_legit_no_training_add_relu_5)
        /*0008*/ 	.word	0x0000001a


	//----- nvinfo : EIATTR_MIN_STACK_SIZE
	.align		4
.L_3:
        /*000c*/ 	.byte	0x04, 0x12
        /*000e*/ 	.short	(.L_5 - .L_4)
	.align		4
.L_4:
        /*0010*/ 	.word	index@(triton_poi_fused__native_batch_norm_legit_no_training_add_relu_5)
        /*0014*/ 	.word	0x00000000


	//----- nvinfo : EIATTR_FRAME_SIZE
	.align		4
.L_5:
        /*0018*/ 	.byte	0x04, 0x11
        /*001a*/ 	.short	(.L_7 - .L_6)
	.align		4
.L_6:
        /*001c*/ 	.word	index@(triton_poi_fused__native_batch_norm_legit_no_training_add_relu_5)
        /*0020*/ 	.word	0x00000000


	//----- nvinfo : EIATTR_MIN_STACK_SIZE
	.align		4
.L_7:
        /*0024*/ 	.byte	0x04, 0x12
        /*0026*/ 	.short	(.L_9 - .L_8)
	.align		4
.L_8:
        /*0028*/ 	.word	index@(triton_poi_fused__native_batch_norm_legit_no_training_add_relu_5)
        /*002c*/ 	.word	0x00000000
.L_9:


//--------------------- .nv.info.triton_poi_fused__native_batch_norm_legit_no_training_add_relu_5 --------------------------
	.section	.nv.info.triton_poi_fused__native_batch_norm_legit_no_training_add_relu_5,"",@"SHT_CUDA_INFO"
	.sectionflags	@""
	.align	4


	//----- nvinfo : EIATTR_CUDA_API_VERSION
	.align		4
        /*0000*/ 	.byte	0x04, 0x37
        /*0002*/ 	.short	(.L_11 - .L_10)
.L_10:
        /*0004*/ 	.word	0x0000007c


	//----- nvinfo : EIATTR_KPARAM_INFO
	.align		4
.L_11:
        /*0008*/ 	.byte	0x04, 0x17
        /*000a*/ 	.short	(.L_13 - .L_12)
.L_12:
        /*000c*/ 	.word	0x00000000
        /*0010*/ 	.short	0x000b
        /*0012*/ 	.short	0x0058
        /*0014*/ 	.byte	0x00, 0xf0, 0x11, 0x00


	//----- nvinfo : EIATTR_KPARAM_INFO
	.align		4
.L_13:
        /*0018*/ 	.byte	0x04, 0x17
        /*001a*/ 	.short	(.L_15 - .L_14)
.L_14:
        /*001c*/ 	.word	0x00000000
        /*0020*/ 	.short	0x000a
        /*0022*/ 	.short	0x0050
        /*0024*/ 	.byte	0x00, 0xf4, 0x21, 0x00


	//----- nvinfo : EIATTR_KPARAM_INFO
	.align		4
.L_15:
        /*0028*/ 	.byte	0x04, 0x17
        /*002a*/ 	.short	(.L_17 - .L_16)
.L_16:
        /*002c*/ 	.word	0x00000000
        /*0030*/ 	.short	0x0009
        /*0032*/ 	.short	0x0048
        /*0034*/ 	.byte	0x00, 0xf4, 0x21, 0x00


	//----- nvinfo : EIATTR_KPARAM_INFO
	.align		4
.L_17:
        /*0038*/ 	.byte	0x04, 0x17
        /*003a*/ 	.short	(.L_19 - .L_18)
.L_18:
        /*003c*/ 	.word	0x00000000
        /*0040*/ 	.short	0x0008
        /*0042*/ 	.short	0x0040
        /*0044*/ 	.byte	0x00, 0xf4, 0x21, 0x00


	//----- nvinfo : EIATTR_KPARAM_INFO
	.align		4
.L_19:
        /*0048*/ 	.byte	0x04, 0x17
        /*004a*/ 	.short	(.L_21 - .L_20)
.L_20:
        /*004c*/ 	.word	0x00000000
        /*0050*/ 	.short	0x0007
        /*0052*/ 	.short	0x0038
        /*0054*/ 	.byte	0x00, 0xf4, 0x21, 0x00


	//----- nvinfo : EIATTR_KPARAM_INFO
	.align		4
.L_21:
        /*0058*/ 	.byte	0x04, 0x17
        /*005a*/ 	.short	(.L_23 - .L_22)
.L_22:
        /*005c*/ 	.word	0x00000000
        /*0060*/ 	.short	0x0006
        /*0062*/ 	.short	0x0030
        /*0064*/ 	.byte	0x00, 0xf4, 0x21, 0x00


	//----- nvinfo : EIATTR_KPARAM_INFO
	.align		4
.L_23:
        /*0068*/ 	.byte	0x04, 0x17
        /*006a*/ 	.short	(.L_25 - .L_24)
.L_24:
        /*006c*/ 	.word	0x00000000
        /*0070*/ 	.short	0x0005
        /*0072*/ 	.short	0x0028
        /*0074*/ 	.byte	0x00, 0xf4, 0x21, 0x00


	//----- nvinfo : EIATTR_KPARAM_INFO
	.align		4
.L_25:
        /*0078*/ 	.byte	0x04, 0x17
        /*007a*/ 	.short	(.L_27 - .L_26)
.L_26:
        /*007c*/ 	.word	0x00000000
        /*0080*/ 	.short	0x0004
        /*0082*/ 	.short	0x0020
        /*0084*/ 	.byte	0x00, 0xf4, 0x21, 0x00


	//----- nvinfo : EIATTR_KPARAM_INFO
	.align		4
.L_27:
        /*0088*/ 	.byte	0x04, 0x17
        /*008a*/ 	.short	(.L_29 - .L_28)
.L_28:
        /*008c*/ 	.word	0x00000000
        /*0090*/ 	.short	0x0003
        /*0092*/ 	.short	0x0018
        /*0094*/ 	.byte	0x00, 0xf4, 0x21, 0x00


	//----- nvinfo : EIATTR_KPARAM_INFO
	.align		4
.L_29:
        /*0098*/ 	.byte	0x04, 0x17
        /*009a*/ 	.short	(.L_31 - .L_30)
.L_30:
        /*009c*/ 	.word	0x00000000
        /*00a0*/ 	.short	0x0002
        /*00a2*/ 	.short	0x0010
        /*00a4*/ 	.byte	0x00, 0xf4, 0x21, 0x00


	//----- nvinfo : EIATTR_KPARAM_INFO
	.align		4
.L_31:
        /*00a8*/ 	.byte	0x04, 0x17
        /*00aa*/ 	.short	(.L_33 - .L_32)
.L_32:
        /*00ac*/ 	.word	0x00000000
        /*00b0*/ 	.short	0x0001
        /*00b2*/ 	.short	0x0008
        /*00b4*/ 	.byte	0x00, 0xf4, 0x21, 0x00


	//----- nvinfo : EIATTR_KPARAM_INFO
	.align		4
.L_33:
        /*00b8*/ 	.byte	0x04, 0x17
        /*00ba*/ 	.short	(.L_35 - .L_34)
.L_34:
        /*00bc*/ 	.word	0x00000000
        /*00c0*/ 	.short	0x0000
        /*00c2*/ 	.short	0x0000
        /*00c4*/ 	.byte	0x00, 0xf4, 0x21, 0x00


	//----- nvinfo : EIATTR_SPARSE_MMA_MASK
	.align		4
.L_35:
        /*00c8*/ 	.byte	0x03, 0x50
        /*00ca*/ 	.short	0x0000


	//----- nvinfo : EIATTR_MAXREG_COUNT
	.align		4
        /*00cc*/ 	.byte	0x03, 0x1b
        /*00ce*/ 	.short	0x00ff


	//----- nvinfo : EIATTR_EXIT_INSTR_OFFSETS
	.align		4
        /*00d0*/ 	.byte	0x04, 0x1c
        /*00d2*/ 	.short	(.L_37 - .L_36)


	//   ....[0]....
.L_36:
        /*00d4*/ 	.word	0x00000560


	//----- nvinfo : EIATTR_REQNTID
	.align		4
.L_37:
        /*00d8*/ 	.byte	0x04, 0x10
        /*00da*/ 	.short	(.L_39 - .L_38)
.L_38:
        /*00dc*/ 	.word	0x00000100
        /*00e0*/ 	.word	0x00000001
        /*00e4*/ 	.word	0x00000001


	//----- nvinfo : EIATTR_CBANK_PARAM_SIZE
	.align		4
.L_39:
        /*00e8*/ 	.byte	0x03, 0x19
        /*00ea*/ 	.short	0x005c


	//----- nvinfo : EIATTR_PARAM_CBANK
	.align		4
        /*00ec*/ 	.byte	0x04, 0x0a
        /*00ee*/ 	.short	(.L_41 - .L_40)
	.align		4
.L_40:
        /*00f0*/ 	.word	index@(.nv.constant0.triton_poi_fused__native_batch_norm_legit_no_training_add_relu_5)
        /*00f4*/ 	.short	0x0210
        /*00f6*/ 	.short	0x005c


	//----- nvinfo : EIATTR_SW_WAR
	.align		4
.L_41:
        /*00f8*/ 	.byte	0x04, 0x36
        /*00fa*/ 	.short	(.L_43 - .L_42)
.L_42:
        /*00fc*/ 	.word	0x00000008
.L_43:


//--------------------- .nv.callgraph             --------------------------
	.section	.nv.callgraph,"",@"SHT_CUDA_CALLGRAPH"
	.align	4
	.sectionentsize	8
	.align		4
        /*0000*/ 	.word	0x00000000
	.align		4
        /*0004*/ 	.word	0xffffffff
	.align		4
        /*0008*/ 	.word	0x00000000
	.align		4
        /*000c*/ 	.word	0xfffffffe
	.align		4
        /*0010*/ 	.word	0x00000000
	.align		4
        /*0014*/ 	.word	0xfffffffd
	.align		4
        /*0018*/ 	.word	0x00000000
	.align		4
        /*001c*/ 	.word	0xfffffffc


//--------------------- .nv.constant4             --------------------------
	.section	.nv.constant4,"a",@progbits
	.align	8
	.align		8
.nv.constant4:
        /*0000*/ 	.dword	_$_str
	.align		8
        /*0008*/ 	.dword	_$_str_$_2


//--------------------- .text.triton_poi_fused__native_batch_norm_legit_no_training_add_relu_5 --------------------------
	.section	.text.triton_poi_fused__native_batch_norm_legit_no_training_add_relu_5,"ax",@progbits
	.align	128
        .global         triton_poi_fused__native_batch_norm_legit_no_training_add_relu_5
        .type           triton_poi_fused__native_batch_norm_legit_no_training_add_relu_5,@function
        .size           triton_poi_fused__native_batch_norm_legit_no_training_add_relu_5,(.L_x_1 - triton_poi_fused__native_batch_norm_legit_no_training_add_relu_5)
        .other          triton_poi_fused__native_batch_norm_legit_no_training_add_relu_5,@"STO_CUDA_ENTRY STV_DEFAULT"
triton_poi_fused__native_batch_norm_legit_no_training_add_relu_5:
.text.triton_poi_fused__native_batch_norm_legit_no_training_add_relu_5:
[----:B------:R-:W-:Y:S01]  /*0000*/  LDC R1, c[0x0][0x28] ;  /* 0x00000a00ff017b82 */ /* 0x000fe20000000800 */
[----:B------:R-:W1:Y:S07]  /*0010*/  S2R R0, SR_TID.X ;  /* 0x0000000000007919 */ /* 0x000e6e0000002100 */
[----:B------:R-:W2:Y:S01]  /*0020*/  LDC.64 R16, c[0x0][0x250] ;  /* 0x00009400ff107b82 */ /* 0x000ea20000000a00 */
[----:B------:R-:W-:Y:S01]  /*0030*/  ULDC.64 UR4, c[0x0][0x208] ;  /* 0x0000820000047ab9 */ /* 0x000fe20000000a00 */
[----:B------:R-:W3:Y:S06]  /*0040*/  S2R R5, SR_CTAID.X ;  /* 0x0000000000057919 */ /* 0x000eec0000002500 */
[----:B------:R-:W4:Y:S08]  /*0050*/  LDC.64 R18, c[0x0][0x248] ;  /* 0x00009200ff127b82 */ /* 0x000f300000000a00 */
[----:B------:R-:W5:Y:S08]  /*0060*/  LDC.64 R22, c[0x0][0x218] ;  /* 0x00008600ff167b82 */ /* 0x000f700000000a00 */
[----:B------:R-:W4:Y:S01]  /*0070*/  LDC.64 R8, c[0x0][0x240] ;  /* 0x00009000ff087b82 */ /* 0x000f220000000a00 */
[----:B-1----:R-:W-:-:S07]  /*0080*/  SHF.L.U32 R0, R0, 0x1, RZ ;  /* 0x0000000100007819 */ /* 0x002fce00000006ff */
[----:B------:R-:W1:Y:S01]  /*0090*/  LDC.64 R20, c[0x0][0x220] ;  /* 0x00008800ff147b82 */ /* 0x000e620000000a00 */
[----:B---3--:R-:W-:Y:S02]  /*00a0*/  SHF.R.S32.HI R3, RZ, 0x16, R5 ;  /* 0x00000016ff037819 */ /* 0x008fe40000011405 */
[----:B------:R-:W-:Y:S02]  /*00b0*/  LOP3.LUT R0, R0, 0x1fe, RZ, 0xc0, !PT ;  /* 0x000001fe00007812 */ /* 0x000fe400078ec0ff */
[----:B------:R-:W-:-:S03]  /*00c0*/  SGXT R3, R3, 0x1 ;  /* 0x000000010303781a */ /* 0x000fc60000000200 */
[----:B------:R-:W3:Y:S01]  /*00d0*/  LDC.64 R14, c[0x0][0x230] ;  /* 0x00008c00ff0e7b82 */ /* 0x000ee20000000a00 */
[----:B------:R-:W-:-:S04]  /*00e0*/  LEA R12, R5, R0, 0x9 ;  /* 0x00000000050c7211 */ /* 0x000fc800078e48ff */
[----:B------:R-:W-:-:S03]  /*00f0*/  LEA.HI R3, R3, R12, RZ, 0xc ;  /* 0x0000000c03037211 */ /* 0x000fc600078f60ff */
[----:B------:R-:W1:Y:S01]  /*0100*/  LDC.64 R4, c[0x0][0x228] ;  /* 0x00008a00ff047b82 */ /* 0x000e620000000a00 */
[----:B------:R-:W-:-:S04]  /*0110*/  SHF.R.S32.HI R3, RZ, 0xc, R3 ;  /* 0x0000000cff037819 */ /* 0x000fc80000011403 */
[----:B------:R-:W-:-:S03]  /*0120*/  LEA.HI R0, R3, R3, RZ, 0x7 ;  /* 0x0000000303007211 */ /* 0x000fc600078f38ff */
[----:B------:R-:W3:Y:S01]  /*0130*/  LDC.64 R10, c[0x0][0x238] ;  /* 0x00008e00ff0a7b82 */ /* 0x000ee20000000a00 */
[----:B------:R-:W-:-:S04]  /*0140*/  LOP3.LUT R0, R0, 0xffffff80, RZ, 0xc0, !PT ;  /* 0xffffff8000007812 */ /* 0x000fc800078ec0ff */
[----:B------:R-:W-:-:S03]  /*0150*/  IADD3 R13, R3, -R0, RZ ;  /* 0x80000000030d7210 */ /* 0x000fc60007ffe0ff */
[----:B------:R-:W3:Y:S02]  /*0160*/  LDC.64 R6, c[0x0][0x258] ;  /* 0x00009600ff067b82 */ /* 0x000ee40000000a00 */
[----:B--2---:R-:W-:-:S04]  /*0170*/  IMAD.WIDE R16, R13, 0x4, R16 ;  /* 0x000000040d107825 */ /* 0x004fc800078e0210 */
[C---:B01----:R-:W-:Y:S02]  /*0180*/  IMAD.WIDE R4, R13.reuse, 0x4, R4 ;  /* 0x000000040d047825 */ /* 0x043fe400078e0204 */
[----:B------:R-:W2:Y:S01]  /*0190*/  LDG.E.EL R16, desc[UR4][R16.64] ;  /* 0x0000000410107981 */ /* 0x000ea2000c2e1900 */
[----:B------:R-:W0:Y:S03]  /*01a0*/  LDC.64 R2, c[0x0][0x260] ;  /* 0x00009800ff027b82 */ /* 0x000e260000000a00 */
[----:B------:R5:W2:Y:S01]  /*01b0*/  LDG.E.EL R0, desc[UR4][R4.64] ;  /* 0x0000000404007981 */ /* 0x000aa2000c2e1900 */
[----:B----4-:R-:W-:-:S04]  /*01c0*/  IMAD.WIDE R18, R13, 0x4, R18 ;  /* 0x000000040d127825 */ /* 0x010fc800078e0212 */
[C---:B------:R-:W-:Y:S02]  /*01d0*/  IMAD.WIDE R8, R12.reuse, 0x4, R8 ;  /* 0x000000040c087825 */ /* 0x040fe400078e0208 */
[----:B------:R-:W4:Y:S02]  /*01e0*/  LDG.E.EL R18, desc[UR4][R18.64] ;  /* 0x0000000412127981 */ /* 0x000f24000c2e1900 */
[C---:B------:R-:W-:Y:S02]  /*01f0*/  IMAD.WIDE R20, R13.reuse, 0x4, R20 ;  /* 0x000000040d147825 */ /* 0x040fe400078e0214 */
[----:B------:R-:W4:Y:S02]  /*0200*/  LDG.E.64 R8, desc[UR4][R8.64] ;  /* 0x0000000408087981 */ /* 0x000f24000c1e1b00 */
[----:B-----5:R-:W-:Y:S02]  /*0210*/  IMAD.WIDE R4, R12, 0x4, R22 ;  /* 0x000000040c047825 */ /* 0x020fe400078e0216 */
[----:B------:R-:W5:Y:S02]  /*0220*/  LDG.E.EL R17, desc[UR4][R20.64] ;  /* 0x0000000414117981 */ /* 0x000f64000c2e1900 */
[----:B---3--:R-:W-:-:S02]  /*0230*/  IMAD.WIDE R14, R13, 0x4, R14 ;  /* 0x000000040d0e7825 */ /* 0x008fc400078e020e */
[----:B------:R-:W5:Y:S02]  /*0240*/  LDG.E.64 R4, desc[UR4][R4.64] ;  /* 0x0000000404047981 */ /* 0x000f64000c1e1b00 */
[C---:B------:R-:W-:Y:S02]  /*0250*/  IMAD.WIDE R10, R13.reuse, 0x4, R10 ;  /* 0x000000040d0a7825 */ /* 0x040fe400078e020a */
[----:B------:R-:W3:Y:S02]  /*0260*/  LDG.E.EL R14, desc[UR4][R14.64] ;  /* 0x000000040e0e7981 */ /* 0x000ee4000c2e1900 */
[C---:B------:R-:W-:Y:S02]  /*0270*/  IMAD.WIDE R6, R13.reuse, 0x4, R6 ;  /* 0x000000040d067825 */ /* 0x040fe400078e0206 */
[----:B------:R-:W3:Y:S02]  /*0280*/  LDG.E.EL R11, desc[UR4][R10.64] ;  /* 0x000000040a0b7981 */ /* 0x000ee4000c2e1900 */
[----:B0-----:R-:W-:-:S02]  /*0290*/  IMAD.WIDE R2, R13, 0x4, R2 ;  /* 0x000000040d027825 */ /* 0x001fc400078e0202 */
[----:B------:R0:W3:Y:S04]  /*02a0*/  LDG.E.EL R6, desc[UR4][R6.64] ;  /* 0x0000000406067981 */ /* 0x0000e8000c2e1900 */
[----:B------:R1:W3:Y:S01]  /*02b0*/  LDG.E.EL R13, desc[UR4][R2.64] ;  /* 0x00000004020d7981 */ /* 0x0002e2000c2e1900 */
[----:B0-----:R-:W-:Y:S01]  /*02c0*/  HFMA2.MMA R7, -RZ, RZ, 1.625, 0 ;  /* 0x3e800000ff077435 */ /* 0x001fe200000001ff */
[----:B-1----:R-:W0:Y:S02]  /*02d0*/  LDC.64 R2, c[0x0][0x210] ;  /* 0x00008400ff027b82 */ /* 0x002e240000000a00 */
[----:B0-----:R-:W-:-:S04]  /*02e0*/  IMAD.WIDE R2, R12, 0x4, R2 ;  /* 0x000000040c027825 */ /* 0x001fc800078e0202 */
[----:B--2---:R-:W-:Y:S01]  /*02f0*/  FADD R16, R16, 9.9999997473787516356e-06 ;  /* 0x3727c5ac10107421 */ /* 0x004fe20000000000 */
[----:B------:R-:W-:-:S03]  /*0300*/  FADD R0, R0, 9.9999997473787516356e-06 ;  /* 0x3727c5ac00007421 */ /* 0x000fc60000000000 */
[----:B------:R-:W0:Y:S08]  /*0310*/  MUFU.SQRT R20, R16 ;  /* 0x0000001000147308 */ /* 0x000e300000002000 */
[----:B------:R-:W1:Y:S01]  /*0320*/  MUFU.SQRT R19, R0 ;  /* 0x0000000000137308 */ /* 0x000e620000002000 */
[C---:B0-----:R-:W-:Y:S02]  /*0330*/  FSETP.GT.AND P1, PT, R20.reuse, 8.50705917302346158658e+37, PT ;  /* 0x7e8000001400780b */ /* 0x041fe40003f24000 */
[----:B------:R-:W-:-:S02]  /*0340*/  FSETP.GEU.AND P3, PT, R20, 1.175494350822287508e-38, PT ;  /* 0x008000001400780b */ /* 0x000fc40003f6e000 */
[C---:B-1----:R-:W-:Y:S02]  /*0350*/  FSETP.GT.AND P0, PT, R19.reuse, 8.50705917302346158658e+37, PT ;  /* 0x7e8000001300780b */ /* 0x042fe40003f04000 */
[----:B------:R-:W-:-:S07]  /*0360*/  FSETP.GEU.AND P2, PT, R19, 1.175494350822287508e-38, PT ;  /* 0x008000001300780b */ /* 0x000fce0003f4e000 */
[----:B------:R-:W-:-:S04]  /*0370*/  @P1 FMUL R20, R20, 0.25 ;  /* 0x3e80000014141820 */ /* 0x000fc80000400000 */
[----:B------:R-:W-:Y:S01]  /*0380*/  @!P3 FMUL R20, R20, 16777216 ;  /* 0x4b8000001414b820 */ /* 0x000fe20000400000 */
[----:B------:R-:W-:-:S04]  /*0390*/  @P0 FMUL R19, R19, 0.25 ;  /* 0x3e80000013130820 */ /* 0x000fc80000400000 */
[----:B------:R-:W-:Y:S01]  /*03a0*/  @!P2 FMUL R19, R19, 16777216 ;  /* 0x4b8000001313a820 */ /* 0x000fe20000400000 */
[----:B------:R-:W0:Y:S01]  /*03b0*/  MUFU.RCP R20, R20 ;  /* 0x0000001400147308 */ /* 0x000e220000001000 */
[----:B------:R-:W-:-:S07]  /*03c0*/  FSEL R0, R7, 1, P0 ;  /* 0x3f80000007007808 */ /* 0x000fce0000000000 */
[----:B------:R-:W1:Y:S01]  /*03d0*/  MUFU.RCP R19, R19 ;  /* 0x0000001300137308 */ /* 0x000e620000001000 */
[----:B------:R-:W-:Y:S01]  /*03e0*/  FSEL R7, R7, 1, P1 ;  /* 0x3f80000007077808 */ /* 0x000fe20000800000 */
[----:B------:R-:W-:-:S04]  /*03f0*/  @!P2 FMUL R0, R0, 16777216 ;  /* 0x4b8000000000a820 */ /* 0x000fc80000400000 */
[----:B------:R-:W-:Y:S01]  /*0400*/  @!P3 FMUL R7, R7, 16777216 ;  /* 0x4b8000000707b820 */ /* 0x000fe20000400000 */
[--C-:B-----5:R-:W-:Y:S01]  /*0410*/  FADD R15, R4, -R17.reuse ;  /* 0x80000011040f7221 */ /* 0x120fe20000000000 */
[--C-:B----4-:R-:W-:Y:S02]  /*0420*/  FADD R8, R8, -R18.reuse ;  /* 0x8000001208087221 */ /* 0x110fe40000000000 */
[----:B0-----:R-:W-:Y:S01]  /*0430*/  FMUL R7, R20, R7 ;  /* 0x0000000714077220 */ /* 0x001fe20000400000 */
[----:B------:R-:W-:Y:S01]  /*0440*/  FADD R5, R5, -R17 ;  /* 0x8000001105057221 */ /* 0x000fe20000000000 */
[----:B------:R-:W-:Y:S01]  /*0450*/  FADD R18, R9, -R18 ;  /* 0x8000001209127221 */ /* 0x000fe20000000000 */
[----:B-1----:R-:W-:Y:S01]  /*0460*/  FMUL R0, R19, R0 ;  /* 0x0000000013007220 */ /* 0x002fe20000400000 */
[C---:B------:R-:W-:Y:S02]  /*0470*/  FMUL R8, R7.reuse, R8 ;  /* 0x0000000807087220 */ /* 0x040fe40000400000 */
[----:B------:R-:W-:Y:S01]  /*0480*/  FMUL R18, R7, R18 ;  /* 0x0000001207127220 */ /* 0x000fe20000400000 */
[C---:B------:R-:W-:Y:S01]  /*0490*/  FMUL R15, R0.reuse, R15 ;  /* 0x0000000f000f7220 */ /* 0x040fe20000400000 */
[----:B------:R-:W-:Y:S01]  /*04a0*/  FMUL R0, R0, R5 ;  /* 0x0000000500007220 */ /* 0x000fe20000400000 */
[----:B---3--:R-:W-:-:S02]  /*04b0*/  FFMA R8, R6, R8, R13 ;  /* 0x0000000806087223 */ /* 0x008fc4000000000d */
[C-C-:B------:R-:W-:Y:S01]  /*04c0*/  FFMA R15, R14.reuse, R15, R11.reuse ;  /* 0x0000000f0e0f7223 */ /* 0x140fe2000000000b */
[----:B------:R-:W-:Y:S01]  /*04d0*/  FFMA R11, R14, R0, R11 ;  /* 0x000000000e0b7223 */ /* 0x000fe2000000000b */
[----:B------:R-:W-:-:S03]  /*04e0*/  FFMA R18, R6, R18, R13 ;  /* 0x0000001206127223 */ /* 0x000fc6000000000d */
[----:B------:R-:W-:Y:S01]  /*04f0*/  FSETP.GEU.AND P0, PT, R15, -R8, PT ;  /* 0x800000080f00720b */ /* 0x000fe20003f0e000 */
[----:B------:R-:W-:Y:S01]  /*0500*/  FADD R8, R8, R15 ;  /* 0x0000000f08087221 */ /* 0x000fe20000000000 */
[----:B------:R-:W-:Y:S01]  /*0510*/  FADD R0, R18, R11 ;  /* 0x0000000b12007221 */ /* 0x000fe20000000000 */
[----:B------:R-:W-:-:S03]  /*0520*/  FSETP.GEU.AND P1, PT, R11, -R18, PT ;  /* 0x800000120b00720b */ /* 0x000fc60003f2e000 */
[----:B------:R-:W-:Y:S02]  /*0530*/  FSEL R8, R8, RZ, P0 ;  /* 0x000000ff08087208 */ /* 0x000fe40000000000 */
[----:B------:R-:W-:-:S05]  /*0540*/  FSEL R9, R0, RZ, P1 ;  /* 0x000000ff00097208 */ /* 0x000fca0000800000 */
[----:B------:R-:W-:Y:S01]  /*0550*/  STG.E.64 desc[UR4][R2.64], R8 ;  /* 0x0000000802007986 */ /* 0x000fe2000c101b04 */
[----:B------:R-:W-:Y:S05]  /*0560*/  EXIT ;  /* 0x000000000000794d */ /* 0x000fea0003800000 */
.L_x_0:
[----:B------:R-:W-:-:S00]  /*0570*/  BRA `(.L_x_0) ;  /* 0xfffffffc00fc7947 */ /* 0x000fc0000383ffff */
[----:B------:R-:W-:-:S00]  /*0580*/  NOP ;  /* 0x0000000000007918 */ /* 0x000fc00000000000 */
[----:B------:R-:W-:-:S00]  /*0590*/  NOP ;  /* 0x0000000000007918 */ /* 0x000fc00000000000 */
[----:B------:R-:W-:-:S00]  /*05a0*/  NOP ;  /* 0x0000000000007918 */ /* 0x000fc00000000000 */
[----:B------:R-:W-:-:S00]  /*05b0*/  NOP ;  /* 0x0000000000007918 */ /* 0x000fc00000000000 */
[----:B------:R-:W-:-:S00]  /*05c0*/  NOP ;  /* 0x0000000000007918 */ /* 0x000fc00000000000 */
[----:B------:R-:W-:-:S00]  /*05d0*/  NOP ;  /* 0x0000000000007918 */ /* 0x000fc00000000000 */
[----:B------:R-:W-:-:S00]  /*05e0*/  NOP ;  /* 0x0000000000007918 */ /* 0x000fc00000000000 */
[----:B------:R-:W-:-:S00]  /*05f0*/  NOP ;  /* 0x0000000000007918 */ /* 0x000fc00000000000 */
.L_x_1:


//--------------------- .nv.global.init           --------------------------
	.section	.nv.global.init,"aw",@progbits
.nv.global.init:
	.type		_$_str,@object
	.size		_$_str,(_$_str_$_2 - _$_str)
_$_str:
        /*0000*/ 	.byte	0x5f, 0x5f, 0x43, 0x55, 0x44, 0x41, 0x5f, 0x46, 0x54, 0x5a, 0x00
	.type		_$_str_$_2,@object
	.size		_$_str_$_2,(.L_1 - _$_str_$_2)
_$_str_$_2:
        /*000b*/ 	.byte	0x5f, 0x5f, 0x43, 0x55, 0x44, 0x41, 0x5f, 0x50, 0x52, 0x45, 0x43, 0x5f, 0x53, 0x51, 0x52, 0x54
        /*001b*/ 	.byte	0x00
.L_1:


//--------------------- .nv.constant0.triton_poi_fused__native_batch_norm_legit_no_training_add_relu_5 --------------------------
	.section	.nv.constant0.triton_poi_fused__native_batch_norm_legit_no_training_add_relu_5,"a",@progbits
	.sectionflags	@""
	.align	4
.nv.constant0.triton_poi_fused__native_batch_norm_legit_no_training_add_relu_5:
	.zero		620
